//
// Generated by NVIDIA NVVM Compiler
//
// Compiler Build ID: CL-36424714
// Cuda compilation tools, release 13.0, V13.0.88
// Based on NVVM 20.0.0
//

.version 9.0
.target sm_100
.address_size 64

	// .globl	_Z11convolutionPfS_S_i

.visible .entry _Z11convolutionPfS_S_i(
	.param .u64 .ptr .align 1 _Z11convolutionPfS_S_i_param_0,
	.param .u64 .ptr .align 1 _Z11convolutionPfS_S_i_param_1,
	.param .u64 .ptr .align 1 _Z11convolutionPfS_S_i_param_2,
	.param .u32 _Z11convolutionPfS_S_i_param_3
)
{
	.reg .pred 	%p<43>;
	.reg .b32 	%r<38>;
	.reg .b32 	%f<49>;
	.reg .b64 	%rd<28>;

	ld.param.u64 	%rd8, [_Z11convolutionPfS_S_i_param_0];
	ld.param.u64 	%rd9, [_Z11convolutionPfS_S_i_param_1];
	ld.param.u64 	%rd7, [_Z11convolutionPfS_S_i_param_2];
	ld.param.u32 	%r6, [_Z11convolutionPfS_S_i_param_3];
	cvta.to.global.u64 	%rd1, %rd9;
	cvta.to.global.u64 	%rd2, %rd8;
	mov.u32 	%r7, %ctaid.x;
	mov.u32 	%r8, %ntid.x;
	mov.u32 	%r9, %tid.x;
	mad.lo.s32 	%r10, %r7, %r8, %r9;
	mov.u32 	%r11, %ctaid.y;
	mov.u32 	%r12, %ntid.y;
	mov.u32 	%r13, %tid.y;
	mad.lo.s32 	%r14, %r11, %r12, %r13;
	mad.lo.s32 	%r15, %r6, %r14, %r10;
	div.s32 	%r1, %r15, %r6;
	mul.lo.s32 	%r16, %r1, %r6;
	sub.s32 	%r17, %r15, %r16;
	add.s32 	%r18, %r1, -1;
	setp.gt.s32 	%p4, %r1, 0;
	setp.le.s32 	%p5, %r1, %r6;
	and.pred  	%p1, %p4, %p5;
	mul.lo.s32 	%r2, %r18, %r6;
	cvt.s64.s32 	%rd10, %r2;
	cvt.s64.s32 	%rd3, %r17;
	add.s64 	%rd11, %rd3, %rd10;
	shl.b64 	%rd12, %rd11, 2;
	add.s64 	%rd4, %rd2, %rd12;
	not.pred 	%p6, %p1;
	mov.f32 	%f43, 0f00000000;
	@%p6 bra 	$L__BB0_3;
	cvt.u32.u64 	%r19, %rd3;
	setp.lt.s32 	%p7, %r19, 1;
	setp.lt.s32 	%p8, %r6, 0;
	or.pred  	%p9, %p7, %p8;
	@%p9 bra 	$L__BB0_3;
	ld.global.f32 	%f21, [%rd4+-4];
	ld.global.f32 	%f22, [%rd1];
	fma.rn.f32 	%f43, %f21, %f22, 0f00000000;
$L__BB0_3:
	cvt.u32.u64 	%r20, %rd3;
	or.b32  	%r3, %r20, %r6;
	setp.lt.s32 	%p10, %r3, 0;
	or.pred  	%p12, %p6, %p10;
	@%p12 bra 	$L__BB0_5;
	add.s32 	%r22, %r20, %r2;
	mul.wide.s32 	%rd13, %r22, 4;
	add.s64 	%rd14, %rd2, %rd13;
	ld.global.f32 	%f23, [%rd14];
	ld.global.f32 	%f24, [%rd1+4];
	fma.rn.f32 	%f43, %f23, %f24, %f43;
$L__BB0_5:
	@%p6 bra 	$L__BB0_8;
	add.s32 	%r24, %r20, 1;
	setp.lt.s32 	%p14, %r20, -1;
	setp.ge.s32 	%p15, %r24, %r6;
	or.pred  	%p16, %p14, %p15;
	@%p16 bra 	$L__BB0_8;
	ld.global.f32 	%f25, [%rd4+4];
	ld.global.f32 	%f26, [%rd1+8];
	fma.rn.f32 	%f43, %f25, %f26, %f43;
$L__BB0_8:
	setp.gt.s32 	%p17, %r1, -1;
	setp.lt.s32 	%p18, %r1, %r6;
	and.pred  	%p2, %p17, %p18;
	cvt.s64.s32 	%rd15, %r16;
	add.s64 	%rd16, %rd3, %rd15;
	shl.b64 	%rd17, %rd16, 2;
	add.s64 	%rd5, %rd2, %rd17;
	not.pred 	%p19, %p2;
	@%p19 bra 	$L__BB0_11;
	setp.lt.s32 	%p20, %r20, 1;
	setp.lt.s32 	%p21, %r6, 0;
	or.pred  	%p22, %p20, %p21;
	@%p22 bra 	$L__BB0_11;
	ld.global.f32 	%f27, [%rd5+-4];
	ld.global.f32 	%f28, [%rd1+12];
	fma.rn.f32 	%f43, %f27, %f28, %f43;
$L__BB0_11:
	setp.lt.s32 	%p23, %r3, 0;
	or.pred  	%p25, %p19, %p23;
	@%p25 bra 	$L__BB0_13;
	add.s32 	%r27, %r20, %r16;
	mul.wide.s32 	%rd18, %r27, 4;
	add.s64 	%rd19, %rd2, %rd18;
	ld.global.f32 	%f29, [%rd19];
	ld.global.f32 	%f30, [%rd1+16];
	fma.rn.f32 	%f43, %f29, %f30, %f43;
$L__BB0_13:
	@%p19 bra 	$L__BB0_16;
	add.s32 	%r29, %r20, 1;
	setp.lt.s32 	%p27, %r20, -1;
	setp.ge.s32 	%p28, %r29, %r6;
	or.pred  	%p29, %p27, %p28;
	@%p29 bra 	$L__BB0_16;
	ld.global.f32 	%f31, [%rd5+4];
	ld.global.f32 	%f32, [%rd1+20];
	fma.rn.f32 	%f43, %f31, %f32, %f43;
$L__BB0_16:
	add.s32 	%r30, %r1, 1;
	setp.gt.s32 	%p30, %r1, -2;
	setp.lt.s32 	%p31, %r30, %r6;
	and.pred  	%p3, %p30, %p31;
	add.s32 	%r5, %r16, %r6;
	cvt.s64.s32 	%rd20, %r5;
	add.s64 	%rd21, %rd3, %rd20;
	shl.b64 	%rd22, %rd21, 2;
	add.s64 	%rd6, %rd2, %rd22;
	not.pred 	%p32, %p3;
	@%p32 bra 	$L__BB0_19;
	setp.lt.s32 	%p33, %r20, 1;
	setp.lt.s32 	%p34, %r6, 0;
	or.pred  	%p35, %p33, %p34;
	@%p35 bra 	$L__BB0_19;
	ld.global.f32 	%f33, [%rd6+-4];
	ld.global.f32 	%f34, [%rd1+24];
	fma.rn.f32 	%f43, %f33, %f34, %f43;
$L__BB0_19:
	setp.lt.s32 	%p36, %r3, 0;
	or.pred  	%p38, %p32, %p36;
	@%p38 bra 	$L__BB0_21;
	add.s32 	%r33, %r20, %r5;
	mul.wide.s32 	%rd23, %r33, 4;
	add.s64 	%rd24, %rd2, %rd23;
	ld.global.f32 	%f35, [%rd24];
	ld.global.f32 	%f36, [%rd1+28];
	fma.rn.f32 	%f43, %f35, %f36, %f43;
$L__BB0_21:
	@%p32 bra 	$L__BB0_24;
	add.s32 	%r35, %r20, 1;
	setp.lt.s32 	%p40, %r20, -1;
	setp.ge.s32 	%p41, %r35, %r6;
	or.pred  	%p42, %p40, %p41;
	@%p42 bra 	$L__BB0_24;
	ld.global.f32 	%f37, [%rd6+4];
	ld.global.f32 	%f38, [%rd1+32];
	fma.rn.f32 	%f43, %f37, %f38, %f43;
$L__BB0_24:
	cvta.to.global.u64 	%rd25, %rd7;
	add.s32 	%r37, %r16, %r20;
	mul.wide.s32 	%rd26, %r37, 4;
	add.s64 	%rd27, %rd25, %rd26;
	st.global.f32 	[%rd27], %f43;
	ret;

}


// ===== COMPILED SASS (sm_100) =====

	.target	sm_100

	.elftype	@"ET_EXEC"


//--------------------- .note.nv.tkinfo           --------------------------
	.section	.note.nv.tkinfo,"",@"SHT_NOTE"
	.sectionflags	@"SHF_NOTE_NV_TKINFO"
	.tkinfo
        /*0018*/ 	.word	0x00000002
        /*0030*/ 	.string	""
        /*0030*/ 	.string	"ptxas"
        /*0030*/ 	.string	"Cuda compilation tools, release 13.0, V13.0.88"
        /*0030*/ 	.string	"Build cuda_13.0.r13.0/compiler.36424714_0"
        /*0030*/ 	.string	"-arch sm_100 -m 64 "



//--------------------- .note.nv.cuinfo           --------------------------
	.section	.note.nv.cuinfo,"",@"SHT_NOTE"
	.sectionflags	@"SHF_NOTE_NV_CUINFO"
        /*0018*/ 	.short	0x0002
        /*001a*/ 	.short	0x0064
        /*001c*/ 	.short	0x0082
	.zero		2


//--------------------- .nv.info                  --------------------------
	.section	.nv.info,"",@"SHT_CUDA_INFO"
	.align	4


	//----- nvinfo : EIATTR_REGCOUNT
	.align		4
        /*0000*/ 	.byte	0x04, 0x2f
        /*0002*/ 	.short	(.L_1 - .L_0)
	.align		4
.L_0:
        /*0004*/ 	.word	index@(_Z11convolutionPfS_S_i)
        /*0008*/ 	.word	0x00000020


	//----- nvinfo : EIATTR_FRAME_SIZE
	.align		4
.L_1:
        /*000c*/ 	.byte	0x04, 0x11
        /*000e*/ 	.short	(.L_3 - .L_2)
	.align		4
.L_2:
        /*0010*/ 	.word	index@(_Z11convolutionPfS_S_i)
        /*0014*/ 	.word	0x00000000


	//----- nvinfo : EIATTR_MIN_STACK_SIZE
	.align		4
.L_3:
        /*0018*/ 	.byte	0x04, 0x12
        /*001a*/ 	.short	(.L_5 - .L_4)
	.align		4
.L_4:
        /*001c*/ 	.word	index@(_Z11convolutionPfS_S_i)
        /*0020*/ 	.word	0x00000000
.L_5:


//--------------------- .nv.compat                --------------------------
	.section	.nv.compat,"",@"SHT_CUDA_COMPAT_INFO"
	.align	4
        /*0000*/ 	.byte	0x02, 0x09, 0x00, 0x00, 0x02, 0x02, 0x01, 0x00, 0x02, 0x05, 0x05, 0x00, 0x03, 0x07, 0x01, 0x01
        /*0010*/ 	.byte	0x02, 0x03, 0x00, 0x00, 0x02, 0x06, 0x01, 0x00, 0x04, 0x0b, 0x08, 0x00, 0x09, 0x00, 0x00, 0x00
        /*0020*/ 	.byte	0x00, 0x00, 0x00, 0x00


//--------------------- .nv.info._Z11convolutionPfS_S_i --------------------------
	.section	.nv.info._Z11convolutionPfS_S_i,"",@"SHT_CUDA_INFO"
	.sectionflags	@""
	.align	4


	//----- nvinfo : EIATTR_CUDA_API_VERSION
	.align		4
        /*0000*/ 	.byte	0x04, 0x37
        /*0002*/ 	.short	(.L_7 - .L_6)
.L_6:
        /*0004*/ 	.word	0x00000082


	//----- nvinfo : EIATTR_KPARAM_INFO
	.align		4
.L_7:
        /*0008*/ 	.byte	0x04, 0x17
        /*000a*/ 	.short	(.L_9 - .L_8)
.L_8:
        /*000c*/ 	.word	0x00000000
        /*0010*/ 	.short	0x0003
        /*0012*/ 	.short	0x0018
        /*0014*/ 	.byte	0x00, 0xf0, 0x11, 0x00


	//----- nvinfo : EIATTR_KPARAM_INFO
	.align		4
.L_9:
        /*0018*/ 	.byte	0x04, 0x17
        /*001a*/ 	.short	(.L_11 - .L_10)
.L_10:
        /*001c*/ 	.word	0x00000000
        /*0020*/ 	.short	0x0002
        /*0022*/ 	.short	0x0010
        /*0024*/ 	.byte	0x00, 0xf5, 0x21, 0x00


	//----- nvinfo : EIATTR_KPARAM_INFO
	.align		4
.L_11:
        /*0028*/ 	.byte	0x04, 0x17
        /*002a*/ 	.short	(.L_13 - .L_12)
.L_12:
        /*002c*/ 	.word	0x00000000
        /*0030*/ 	.short	0x0001
        /*0032*/ 	.short	0x0008
        /*0034*/ 	.byte	0x00, 0xf5, 0x21, 0x00


	//----- nvinfo : EIATTR_KPARAM_INFO
	.align		4
.L_13:
        /*0038*/ 	.byte	0x04, 0x17
        /*003a*/ 	.short	(.L_15 - .L_14)
.L_14:
        /*003c*/ 	.word	0x00000000
        /*0040*/ 	.short	0x0000
        /*0042*/ 	.short	0x0000
        /*0044*/ 	.byte	0x00, 0xf5, 0x21, 0x00


	//----- nvinfo : EIATTR_SPARSE_MMA_MASK
	.align		4
.L_15:
        /*0048*/ 	.byte	0x03, 0x50
        /*004a*/ 	.short	0x0000


	//----- nvinfo : EIATTR_MAXREG_COUNT
	.align		4
        /*004c*/ 	.byte	0x03, 0x1b
        /*004e*/ 	.short	0x00ff


	//----- nvinfo : EIATTR_MERCURY_ISA_VERSION
	.align		4
        /*0050*/ 	.byte	0x03, 0x5f
        /*0052*/ 	.short	0x0101


	//----- nvinfo : EIATTR_VRC_CTA_INIT_COUNT
	.align		4
        /*0054*/ 	.byte	0x02, 0x4a
	.zero		1
	.zero		1


	//----- nvinfo : EIATTR_EXIT_INSTR_OFFSETS
	.align		4
        /*0058*/ 	.byte	0x04, 0x1c
        /*005a*/ 	.short	(.L_17 - .L_16)


	//   ....[0]....
.L_16:
        /*005c*/ 	.word	0x000007d0


	//----- nvinfo : EIATTR_CBANK_PARAM_SIZE
	.align		4
.L_17:
        /*0060*/ 	.byte	0x03, 0x19
        /*0062*/ 	.short	0x001c


	//----- nvinfo : EIATTR_PARAM_CBANK
	.align		4
        /*0064*/ 	.byte	0x04, 0x0a
        /*0066*/ 	.short	(.L_19 - .L_18)
	.align		4
.L_18:
        /*0068*/ 	.word	index@(.nv.constant0._Z11convolutionPfS_S_i)
        /*006c*/ 	.short	0x0380
        /*006e*/ 	.short	0x001c


	//----- nvinfo : EIATTR_SW_WAR
	.align		4
.L_19:
        /*0070*/ 	.byte	0x04, 0x36
        /*0072*/ 	.short	(.L_21 - .L_20)
.L_20:
        /*0074*/ 	.word	0x00000008
.L_21:


//--------------------- .nv.callgraph             --------------------------
	.section	.nv.callgraph,"",@"SHT_CUDA_CALLGRAPH"
	.align	4
	.sectionentsize	8
	.align		4
        /*0000*/ 	.word	0x00000000
	.align		4
        /*0004*/ 	.word	0xffffffff
	.align		4
        /*0008*/ 	.word	0x00000000
	.align		4
        /*000c*/ 	.word	0xfffffffe
	.align		4
        /*0010*/ 	.word	0x00000000
	.align		4
        /*0014*/ 	.word	0xfffffffd
	.align		4
        /*0018*/ 	.word	0x00000000
	.align		4
        /*001c*/ 	.word	0xfffffffc


//--------------------- .text._Z11convolutionPfS_S_i --------------------------
	.section	.text._Z11convolutionPfS_S_i,"ax",@progbits
	.align	128
        .global         _Z11convolutionPfS_S_i
        .type           _Z11convolutionPfS_S_i,@function
        .size           _Z11convolutionPfS_S_i,(.L_x_1 - _Z11convolutionPfS_S_i)
        .other          _Z11convolutionPfS_S_i,@"STO_CUDA_ENTRY STV_DEFAULT"
_Z11convolutionPfS_S_i:
.text._Z11convolutionPfS_S_i:
[----:B------:R-:W-:Y:S08]  /*0000*/  LDC R1, c[0x0][0x37c] ;  /* 0x0000df00ff017b82 */ /* 0x000ff00000000800 */
[----:B------:R-:W0:Y:S01]  /*0010*/  LDC R7, c[0x0][0x398] ;  /* 0x0000e600ff077b82 */ /* 0x000e220000000800 */
[----:B------:R-:W1:Y:S01]  /*0020*/  S2R R5, SR_TID.X ;  /* 0x0000000000057919 */ /* 0x000e620000002100 */
[----:B------:R-:W2:Y:S01]  /*0030*/  LDCU.64 UR6, c[0x0][0x380] ;  /* 0x00007000ff0677ac */ /* 0x000ea20008000a00 */
[----:B------:R-:W3:Y:S05]  /*0040*/  S2R R9, SR_TID.Y ;  /* 0x0000000000097919 */ /* 0x000eea0000002200 */
[----:B------:R-:W1:Y:S08]  /*0050*/  LDC R0, c[0x0][0x360] ;  /* 0x0000d800ff007b82 */ /* 0x000e700000000800 */
[----:B------:R-:W1:Y:S01]  /*0060*/  S2UR UR4, SR_CTAID.X ;  /* 0x00000000000479c3 */ /* 0x000e620000002500 */
[----:B0-----:R-:W-:-:S07]  /*0070*/  IABS R11, R7 ;  /* 0x00000007000b7213 */ /* 0x001fce0000000000 */
[----:B------:R-:W3:Y:S01]  /*0080*/  S2UR UR5, SR_CTAID.Y ;  /* 0x00000000000579c3 */ /* 0x000ee20000002600 */
[----:B------:R-:W-:Y:S01]  /*0090*/  ISETP.GE.AND P4, PT, R7, RZ, PT ;  /* 0x000000ff0700720c */ /* 0x000fe20003f86270 */
[----:B------:R-:W0:Y:S06]  /*00a0*/  I2F.RP R4, R11 ;  /* 0x0000000b00047306 */ /* 0x000e2c0000209400 */
[----:B------:R-:W3:Y:S01]  /*00b0*/  LDC R2, c[0x0][0x364] ;  /* 0x0000d900ff027b82 */ /* 0x000ee20000000800 */
[----:B-1----:R-:W-:Y:S01]  /*00c0*/  IMAD R0, R0, UR4, R5 ;  /* 0x0000000400007c24 */ /* 0x002fe2000f8e0205 */
[----:B0-----:R-:W0:Y:S01]  /*00d0*/  MUFU.RCP R4, R4 ;  /* 0x0000000400047308 */ /* 0x001e220000001000 */
[----:B---3--:R-:W-:Y:S01]  /*00e0*/  IMAD R2, R2, UR5, R9 ;  /* 0x0000000502027c24 */ /* 0x008fe2000f8e0209 */
[----:B------:R-:W1:Y:S01]  /*00f0*/  LDCU.64 UR4, c[0x0][0x358] ;  /* 0x00006b00ff0477ac */ /* 0x000e620008000a00 */
[----:B0-----:R-:W-:-:S02]  /*0100*/  VIADD R3, R4, 0xffffffe ;  /* 0x0ffffffe04037836 */ /* 0x001fc40000000000 */
[----:B------:R-:W-:Y:S02]  /*0110*/  IMAD R0, R2, R7, R0 ;  /* 0x0000000702007224 */ /* 0x000fe400078e0200 */
[----:B------:R-:W-:Y:S02]  /*0120*/  IMAD.MOV.U32 R2, RZ, RZ, RZ ;  /* 0x000000ffff027224 */ /* 0x000fe400078e00ff */
[----:B------:R-:W0:Y:S02]  /*0130*/  F2I.FTZ.U32.TRUNC.NTZ R3, R3 ;  /* 0x0000000300037305 */ /* 0x000e24000021f000 */
[----:B0-----:R-:W-:-:S04]  /*0140*/  IMAD.MOV R4, RZ, RZ, -R3 ;  /* 0x000000ffff047224 */ /* 0x001fc800078e0a03 */
[----:B------:R-:W-:Y:S01]  /*0150*/  IMAD R5, R4, R11, RZ ;  /* 0x0000000b04057224 */ /* 0x000fe200078e02ff */
[----:B------:R-:W-:-:S03]  /*0160*/  IABS R4, R0 ;  /* 0x0000000000047213 */ /* 0x000fc60000000000 */
[----:B------:R-:W-:-:S06]  /*0170*/  IMAD.HI.U32 R2, R3, R5, R2 ;  /* 0x0000000503027227 */ /* 0x000fcc00078e0002 */
[----:B------:R-:W-:-:S04]  /*0180*/  IMAD.HI.U32 R10, R2, R4, RZ ;  /* 0x00000004020a7227 */ /* 0x000fc800078e00ff */
[----:B------:R-:W-:-:S04]  /*0190*/  IMAD.MOV R2, RZ, RZ, -R10 ;  /* 0x000000ffff027224 */ /* 0x000fc800078e0a0a */
[----:B------:R-:W-:-:S05]  /*01a0*/  IMAD R2, R11, R2, R4 ;  /* 0x000000020b027224 */ /* 0x000fca00078e0204 */
[----:B------:R-:W-:-:S13]  /*01b0*/  ISETP.GT.U32.AND P1, PT, R11, R2, PT ;  /* 0x000000020b00720c */ /* 0x000fda0003f24070 */
[----:B------:R-:W-:Y:S02]  /*01c0*/  @!P1 IMAD.IADD R2, R2, 0x1, -R11 ;  /* 0x0000000102029824 */ /* 0x000fe400078e0a0b */
[----:B------:R-:W-:Y:S01]  /*01d0*/  @!P1 VIADD R10, R10, 0x1 ;  /* 0x000000010a0a9836 */ /* 0x000fe20000000000 */
[----:B------:R-:W-:Y:S02]  /*01e0*/  ISETP.NE.AND P1, PT, R7, RZ, PT ;  /* 0x000000ff0700720c */ /* 0x000fe40003f25270 */
[----:B------:R-:W-:Y:S02]  /*01f0*/  ISETP.GE.U32.AND P0, PT, R2, R11, PT ;  /* 0x0000000b0200720c */ /* 0x000fe40003f06070 */
[----:B------:R-:W-:-:S04]  /*0200*/  LOP3.LUT R2, R0, R7, RZ, 0x3c, !PT ;  /* 0x0000000700027212 */ /* 0x000fc800078e3cff */
[----:B------:R-:W-:-:S07]  /*0210*/  ISETP.GE.AND P2, PT, R2, RZ, PT ;  /* 0x000000ff0200720c */ /* 0x000fce0003f46270 */
[----:B------:R-:W-:-:S06]  /*0220*/  @P0 VIADD R10, R10, 0x1 ;  /* 0x000000010a0a0836 */ /* 0x000fcc0000000000 */
[----:B------:R-:W-:Y:S01]  /*0230*/  @!P2 IMAD.MOV R10, RZ, RZ, -R10 ;  /* 0x000000ffff0aa224 */ /* 0x000fe200078e0a0a */
[----:B------:R-:W-:-:S04]  /*0240*/  @!P1 LOP3.LUT R10, RZ, R7, RZ, 0x33, !PT ;  /* 0x00000007ff0a9212 */ /* 0x000fc800078e33ff */
[CC--:B------:R-:W-:Y:S01]  /*0250*/  ISETP.GT.AND P2, PT, R10.reuse, R7.reuse, PT ;  /* 0x000000070a00720c */ /* 0x0c0fe20003f44270 */
[----:B------:R-:W-:-:S03]  /*0260*/  IMAD R14, R10, R7, RZ ;  /* 0x000000070a0e7224 */ /* 0x000fc600078e02ff */
[----:B------:R-:W-:Y:S01]  /*0270*/  ISETP.GT.AND P2, PT, R10, RZ, !P2 ;  /* 0x000000ff0a00720c */ /* 0x000fe20005744270 */
[----:B------:R-:W-:Y:S02]  /*0280*/  IMAD.IADD R25, R0, 0x1, -R14 ;  /* 0x0000000100197824 */ /* 0x000fe400078e0a0e */
[----:B------:R-:W-:-:S03]  /*0290*/  VIADD R0, R10, 0xffffffff ;  /* 0xffffffff0a007836 */ /* 0x000fc60000000000 */
[C---:B------:R-:W-:Y:S01]  /*02a0*/  ISETP.LT.OR P4, PT, R25.reuse, 0x1, !P4 ;  /* 0x000000011900780c */ /* 0x040fe20006781670 */
[-C--:B------:R-:W-:Y:S01]  /*02b0*/  IMAD R6, R0, R7.reuse, RZ ;  /* 0x0000000700067224 */ /* 0x080fe200078e02ff */
[----:B------:R-:W-:Y:S02]  /*02c0*/  LOP3.LUT R15, R25, R7, RZ, 0xfc, !PT ;  /* 0x00000007190f7212 */ /* 0x000fe400078efcff */
[----:B------:R-:W-:Y:S02]  /*02d0*/  PLOP3.LUT P0, PT, P2, P4, PT, 0x8f, 0xf8 ;  /* 0x0000000000f8781c */ /* 0x000fe40001709177 */
[----:B------:R-:W-:Y:S02]  /*02e0*/  ISETP.LT.OR P3, PT, R15, RZ, !P2 ;  /* 0x000000ff0f00720c */ /* 0x000fe40005761670 */
[----:B------:R-:W-:Y:S02]  /*02f0*/  SHF.R.S32.HI R11, RZ, 0x1f, R25 ;  /* 0x0000001fff0b7819 */ /* 0x000fe40000011419 */
[----:B------:R-:W-:-:S04]  /*0300*/  IADD3 R0, P1, PT, R25, R6, RZ ;  /* 0x0000000619007210 */ /* 0x000fc80007f3e0ff */
[----:B------:R-:W-:Y:S02]  /*0310*/  LEA.HI.X.SX32 R5, R6, R11, 0x1, P1 ;  /* 0x0000000b06057211 */ /* 0x000fe400008f0eff */
[C---:B--2---:R-:W-:Y:S01]  /*0320*/  LEA R4, P1, R0.reuse, UR6, 0x2 ;  /* 0x0000000600047c11 */ /* 0x044fe2000f8210ff */
[----:B------:R-:W0:Y:S03]  /*0330*/  @!P0 LDC.64 R12, c[0x0][0x388] ;  /* 0x0000e200ff0c8b82 */ /* 0x000e260000000a00 */
[----:B------:R-:W-:-:S05]  /*0340*/  LEA.HI.X R5, R0, UR7, R5, 0x2, P1 ;  /* 0x0000000700057c11 */ /* 0x000fca00088f1405 */
[----:B------:R-:W2:Y:S01]  /*0350*/  @!P3 LDC.64 R2, c[0x0][0x380] ;  /* 0x0000e000ff02bb82 */ /* 0x000ea20000000a00 */
[----:B------:R-:W-:Y:S01]  /*0360*/  @!P3 IMAD.IADD R17, R25, 0x1, R6 ;  /* 0x000000011911b824 */ /* 0x000fe200078e0206 */
[----:B-1----:R-:W3:Y:S06]  /*0370*/  @!P0 LDG.E R0, desc[UR4][R4.64+-0x4] ;  /* 0xfffffc0404008981 */ /* 0x002eec000c1e1900 */
[----:B------:R-:W1:Y:S01]  /*0380*/  @!P3 LDC.64 R8, c[0x0][0x388] ;  /* 0x0000e200ff08bb82 */ /* 0x000e620000000a00 */
[----:B0-----:R-:W3:Y:S01]  /*0390*/  @!P0 LDG.E R13, desc[UR4][R12.64] ;  /* 0x000000040c0d8981 */ /* 0x001ee2000c1e1900 */
[----:B--2---:R-:W-:-:S06]  /*03a0*/  @!P3 IMAD.WIDE R16, R17, 0x4, R2 ;  /* 0x000000041110b825 */ /* 0x004fcc00078e0202 */
[----:B------:R-:W2:Y:S04]  /*03b0*/  @!P3 LDG.E R17, desc[UR4][R16.64] ;  /* 0x000000041011b981 */ /* 0x000ea8000c1e1900 */
[----:B-1----:R-:W2:Y:S01]  /*03c0*/  @!P3 LDG.E R8, desc[UR4][R8.64+0x4] ;  /* 0x000004040808b981 */ /* 0x002ea2000c1e1900 */
[----:B------:R-:W-:Y:S01]  /*03d0*/  IMAD.MOV.U32 R24, RZ, RZ, RZ ;  /* 0x000000ffff187224 */ /* 0x000fe200078e00ff */
[C---:B------:R-:W-:Y:S01]  /*03e0*/  IADD3 R3, P1, PT, R14.reuse, R25, RZ ;  /* 0x000000190e037210 */ /* 0x040fe20007f3e0ff */
[----:B------:R-:W-:-:S03]  /*03f0*/  IMAD.IADD R26, R14, 0x1, R7 ;  /* 0x000000010e1a7824 */ /* 0x000fc600078e0207 */
[----:B------:R-:W-:Y:S02]  /*0400*/  LEA.HI.X.SX32 R6, R14, R11, 0x1, P1 ;  /* 0x0000000b0e067211 */ /* 0x000fe400008f0eff */
[----:B------:R-:W-:-:S04]  /*0410*/  LEA R2, P5, R3, UR6, 0x2 ;  /* 0x0000000603027c11 */ /* 0x000fc8000f8a10ff */
[----:B------:R-:W-:Y:S01]  /*0420*/  LEA.HI.X R3, R3, UR7, R6, 0x2, P5 ;  /* 0x0000000703037c11 */ /* 0x000fe2000a8f1406 */
[----:B---3--:R-:W-:Y:S01]  /*0430*/  @!P0 FFMA R24, R0, R13, RZ ;  /* 0x0000000d00188223 */ /* 0x008fe200000000ff */
[----:B------:R-:W-:Y:S01]  /*0440*/  VIADD R0, R25, 0x1 ;  /* 0x0000000119007836 */ /* 0x000fe20000000000 */
[----:B------:R-:W-:-:S04]  /*0450*/  ISETP.GE.AND P0, PT, R10, R7, PT ;  /* 0x000000070a00720c */ /* 0x000fc80003f06270 */
[----:B------:R-:W-:Y:S01]  /*0460*/  ISETP.GE.AND P1, PT, R0, R7, PT ;  /* 0x000000070000720c */ /* 0x000fe20003f26270 */
[C---:B------:R-:W-:Y:S01]  /*0470*/  VIADD R0, R10.reuse, 0x1 ;  /* 0x000000010a007836 */ /* 0x040fe20000000000 */
[----:B------:R-:W-:Y:S02]  /*0480*/  ISETP.GT.AND P0, PT, R10, -0x1, !P0 ;  /* 0xffffffff0a00780c */ /* 0x000fe40004704270 */
[----:B------:R-:W-:Y:S01]  /*0490*/  ISETP.LT.OR P1, PT, R25, -0x1, P1 ;  /* 0xffffffff1900780c */ /* 0x000fe20000f21670 */
[----:B--2---:R-:W-:Y:S01]  /*04a0*/  @!P3 FFMA R24, R17, R8, R24 ;  /* 0x000000081118b223 */ /* 0x004fe20000000018 */
[----:B------:R-:W-:Y:S02]  /*04b0*/  IADD3 R8, P3, PT, R25, R26, RZ ;  /* 0x0000001a19087210 */ /* 0x000fe40007f7e0ff */
[----:B------:R-:W-:Y:S02]  /*04c0*/  PLOP3.LUT P2, PT, P2, P1, PT, 0x8f, 0xf8 ;  /* 0x0000000000f8781c */ /* 0x000fe40001743177 */
[----:B------:R-:W-:-:S02]  /*04d0*/  LEA.HI.X.SX32 R11, R26, R11, 0x1, P3 ;  /* 0x0000000b1a0b7211 */ /* 0x000fc400018f0eff */
[----:B------:R-:W-:Y:S02]  /*04e0*/  LEA R6, P6, R8, UR6, 0x2 ;  /* 0x0000000608067c11 */ /* 0x000fe4000f8c10ff */
[----:B------:R-:W-:Y:S02]  /*04f0*/  ISETP.LT.OR P5, PT, R15, RZ, !P0 ;  /* 0x000000ff0f00720c */ /* 0x000fe400047a1670 */
[----:B------:R-:W-:Y:S02]  /*0500*/  ISETP.GE.AND P3, PT, R0, R7, PT ;  /* 0x000000070000720c */ /* 0x000fe40003f66270 */
[----:B------:R-:W-:Y:S02]  /*0510*/  LEA.HI.X R7, R8, UR7, R11, 0x2, P6 ;  /* 0x0000000708077c11 */ /* 0x000fe4000b0f140b */
[----:B------:R-:W-:Y:S01]  /*0520*/  PLOP3.LUT P6, PT, P0, P4, PT, 0x8f, 0xf8 ;  /* 0x0000000000f8781c */ /* 0x000fe200007c9177 */
[----:B------:R-:W2:Y:S01]  /*0530*/  @!P2 LDG.E R5, desc[UR4][R4.64+0x4] ;  /* 0x000004040405a981 */ /* 0x000ea2000c1e1900 */
[----:B------:R-:W-:Y:S01]  /*0540*/  ISETP.GT.AND P3, PT, R10, -0x2, !P3 ;  /* 0xfffffffe0a00780c */ /* 0x000fe20005f64270 */
[----:B------:R-:W0:Y:S01]  /*0550*/  @!P2 LDC.64 R8, c[0x0][0x388] ;  /* 0x0000e200ff08ab82 */ /* 0x000e220000000a00 */
[----:B------:R-:W-:-:S02]  /*0560*/  PLOP3.LUT P0, PT, P0, P1, PT, 0x8f, 0xf8 ;  /* 0x0000000000f8781c */ /* 0x000fc40000703177 */
[----:B------:R-:W-:Y:S02]  /*0570*/  PLOP3.LUT P4, PT, P3, P4, PT, 0x8f, 0xf8 ;  /* 0x0000000000f8781c */ /* 0x000fe40001f89177 */
[----:B------:R-:W-:Y:S02]  /*0580*/  PLOP3.LUT P1, PT, P3, P1, PT, 0x8f, 0xf8 ;  /* 0x0000000000f8781c */ /* 0x000fe40001f23177 */
[----:B------:R-:W-:Y:S01]  /*0590*/  ISETP.LT.OR P3, PT, R15, RZ, !P3 ;  /* 0x000000ff0f00720c */ /* 0x000fe20005f61670 */
[----:B------:R-:W1:Y:S01]  /*05a0*/  @!P5 LDC.64 R20, c[0x0][0x380] ;  /* 0x0000e000ff14db82 */ /* 0x000e620000000a00 */
[----:B------:R-:W-:Y:S01]  /*05b0*/  IMAD.IADD R0, R14, 0x1, R25 ;  /* 0x000000010e007824 */ /* 0x000fe200078e0219 */
[----:B------:R-:W3:Y:S06]  /*05c0*/  @!P6 LDG.E R27, desc[UR4][R2.64+-0x4] ;  /* 0xfffffc04021be981 */ /* 0x000eec000c1e1900 */
[----:B------:R-:W4:Y:S08]  /*05d0*/  @!P6 LDC.64 R10, c[0x0][0x388] ;  /* 0x0000e200ff0aeb82 */ /* 0x000f300000000a00 */
[----:B------:R-:W5:Y:S01]  /*05e0*/  @!P5 LDC.64 R12, c[0x0][0x388] ;  /* 0x0000e200ff0cdb82 */ /* 0x000f620000000a00 */
[----:B0-----:R-:W2:Y:S07]  /*05f0*/  @!P2 LDG.E R8, desc[UR4][R8.64+0x8] ;  /* 0x000008040808a981 */ /* 0x001eae000c1e1900 */
[----:B------:R-:W0:Y:S08]  /*0600*/  @!P0 LDC.64 R14, c[0x0][0x388] ;  /* 0x0000e200ff0e8b82 */ /* 0x000e300000000a00 */
[----:B------:R-:W0:Y:S08]  /*0610*/  @!P3 LDC.64 R18, c[0x0][0x380] ;  /* 0x0000e000ff12bb82 */ /* 0x000e300000000a00 */
[----:B------:R-:W0:Y:S01]  /*0620*/  @!P4 LDC.64 R16, c[0x0][0x388] ;  /* 0x0000e200ff10cb82 */ /* 0x000e220000000a00 */
[----:B-1----:R-:W-:Y:S01]  /*0630*/  @!P5 IMAD.WIDE R20, R0, 0x4, R20 ;  /* 0x000000040014d825 */ /* 0x002fe200078e0214 */
[----:B----4-:R-:W3:Y:S04]  /*0640*/  @!P6 LDG.E R10, desc[UR4][R10.64+0xc] ;  /* 0x00000c040a0ae981 */ /* 0x010ee8000c1e1900 */
[----:B-----5:R-:W4:Y:S02]  /*0650*/  @!P5 LDG.E R12, desc[UR4][R12.64+0x10] ;  /* 0x000010040c0cd981 */ /* 0x020f24000c1e1900 */
[----:B------:R-:W1:Y:S02]  /*0660*/  @!P3 LDC.64 R22, c[0x0][0x388] ;  /* 0x0000e200ff16bb82 */ /* 0x000e640000000a00 */
[----:B------:R-:W4:Y:S06]  /*0670*/  @!P5 LDG.E R21, desc[UR4][R20.64] ;  /* 0x000000041415d981 */ /* 0x000f2c000c1e1900 */
[----:B------:R-:W5:Y:S01]  /*0680*/  @!P1 LDC.64 R28, c[0x0][0x388] ;  /* 0x0000e200ff1c9b82 */ /* 0x000f620000000a00 */
[----:B------:R-:W-:Y:S01]  /*0690*/  @!P3 IMAD.IADD R26, R25, 0x1, R26 ;  /* 0x00000001191ab824 */ /* 0x000fe200078e021a */
[----:B0-----:R-:W4:Y:S04]  /*06a0*/  @!P0 LDG.E R14, desc[UR4][R14.64+0x14] ;  /* 0x000014040e0e8981 */ /* 0x001f28000c1e1900 */
[----:B------:R0:W4:Y:S01]  /*06b0*/  @!P0 LDG.E R25, desc[UR4][R2.64+0x4] ;  /* 0x0000040402198981 */ /* 0x000122000c1e1900 */
[----:B------:R-:W-:-:S03]  /*06c0*/  @!P3 IMAD.WIDE R18, R26, 0x4, R18 ;  /* 0x000000041a12b825 */ /* 0x000fc600078e0212 */
[----:B------:R-:W4:Y:S04]  /*06d0*/  @!P4 LDG.E R16, desc[UR4][R16.64+0x18] ;  /* 0x000018041010c981 */ /* 0x000f28000c1e1900 */
[----:B------:R-:W4:Y:S01]  /*06e0*/  @!P4 LDG.E R9, desc[UR4][R6.64+-0x4] ;  /* 0xfffffc040609c981 */ /* 0x000f22000c1e1900 */
[----:B0-----:R-:W0:Y:S03]  /*06f0*/  LDC.64 R2, c[0x0][0x390] ;  /* 0x0000e400ff027b82 */ /* 0x001e260000000a00 */
[----:B------:R-:W4:Y:S04]  /*0700*/  @!P3 LDG.E R19, desc[UR4][R18.64] ;  /* 0x000000041213b981 */ /* 0x000f28000c1e1900 */
[----:B-1----:R-:W4:Y:S04]  /*0710*/  @!P3 LDG.E R22, desc[UR4][R22.64+0x1c] ;  /* 0x00001c041616b981 */ /* 0x002f28000c1e1900 */
[----:B------:R-:W4:Y:S04]  /*0720*/  @!P1 LDG.E R11, desc[UR4][R6.64+0x4] ;  /* 0x00000404060b9981 */ /* 0x000f28000c1e1900 */
[----:B-----5:R-:W5:Y:S01]  /*0730*/  @!P1 LDG.E R28, desc[UR4][R28.64+0x20] ;  /* 0x000020041c1c9981 */ /* 0x020f62000c1e1900 */
[----:B0-----:R-:W-:-:S04]  /*0740*/  IMAD.WIDE R2, R0, 0x4, R2 ;  /* 0x0000000400027825 */ /* 0x001fc800078e0202 */
[----:B--2---:R-:W-:-:S04]  /*0750*/  @!P2 FFMA R24, R5, R8, R24 ;  /* 0x000000080518a223 */ /* 0x004fc80000000018 */
[----:B---3--:R-:W-:-:S04]  /*0760*/  @!P6 FFMA R24, R27, R10, R24 ;  /* 0x0000000a1b18e223 */ /* 0x008fc80000000018 */
[----:B----4-:R-:W-:-:S04]  /*0770*/  @!P5 FFMA R24, R21, R12, R24 ;  /* 0x0000000c1518d223 */ /* 0x010fc80000000018 */
[----:B------:R-:W-:-:S04]  /*0780*/  @!P0 FFMA R24, R25, R14, R24 ;  /* 0x0000000e19188223 */ /* 0x000fc80000000018 */
[----:B------:R-:W-:-:S04]  /*0790*/  @!P4 FFMA R24, R9, R16, R24 ;  /* 0x000000100918c223 */ /* 0x000fc80000000018 */
[----:B------:R-:W-:-:S04]  /*07a0*/  @!P3 FFMA R24, R19, R22, R24 ;  /* 0x000000161318b223 */ /* 0x000fc80000000018 */
[----:B-----5:R-:W-:-:S05]  /*07b0*/  @!P1 FFMA R24, R11, R28, R24 ;  /* 0x0000001c0b189223 */ /* 0x020fca0000000018 */
[----:B------:R-:W-:Y:S01]  /*07c0*/  STG.E desc[UR4][R2.64], R24 ;  /* 0x0000001802007986 */ /* 0x000fe2000c101904 */
[----:B------:R-:W-:Y:S05]  /*07d0*/  EXIT ;  /* 0x000000000000794d */ /* 0x000fea0003800000 */
.L_x_0:
[----:B------:R-:W-:-:S00]  /*07e0*/  BRA `(.L_x_0) ;  /* 0xfffffffc00fc7947 */ /* 0x000fc0000383ffff */
[----:B------:R-:W-:-:S00]  /*07f0*/  NOP ;  /* 0x0000000000007918 */ /* 0x000fc00000000000 */
        /* <DEDUP_REMOVED lines=8> */
.L_x_1:


//--------------------- .nv.shared.reserved.0     --------------------------
	.section	.nv.shared.reserved.0,"aw",@nobits
	.weak		__nv_reservedSMEM_offset_0_alias
	.size		__nv_reservedSMEM_offset_0_alias, 0, 64
	.other		__nv_reservedSMEM_offset_0_alias,@"STO_CUDA_RESERVED_SHARED STV_DEFAULT"
__nv_reservedSMEM_offset_0_alias:
	.zero		0
	.zero		64


//--------------------- .nv.constant0._Z11convolutionPfS_S_i --------------------------
	.section	.nv.constant0._Z11convolutionPfS_S_i,"a",@progbits
	.sectionflags	@""
	.align	4
.nv.constant0._Z11convolutionPfS_S_i:
	.zero		924


//--------------------- SYMBOLS --------------------------

	.type		.nv.reservedSmem.offset0,@object
	.size		.nv.reservedSmem.offset0,0x4
